//
// Generated by NVIDIA NVVM Compiler
//
// Compiler Build ID: CL-36424714
// Cuda compilation tools, release 13.0, V13.0.88
// Based on NVVM 20.0.0
//

.version 9.0
.target sm_100
.address_size 64

	// .globl	_Z11kernel_funcPji
// _ZZ11kernel_funcPjiE5sdata has been demoted

.visible .entry _Z11kernel_funcPji(
	.param .u64 .ptr .align 1 _Z11kernel_funcPji_param_0,
	.param .u32 _Z11kernel_funcPji_param_1
)
{
	.reg .pred 	%p<26>;
	.reg .b32 	%r<98>;
	.reg .b64 	%rd<5>;
	// demoted variable
	.shared .align 4 .b8 _ZZ11kernel_funcPjiE5sdata[4096];
	ld.param.u64 	%rd1, [_Z11kernel_funcPji_param_0];
	ld.param.u32 	%r28, [_Z11kernel_funcPji_param_1];
	mov.u32 	%r1, %tid.x;
	shl.b32 	%r29, %r1, 2;
	mov.u32 	%r30, _ZZ11kernel_funcPjiE5sdata;
	add.s32 	%r2, %r30, %r29;
	mov.b32 	%r31, 0;
	st.shared.u32 	[%r2], %r31;
	mov.u32 	%r3, %ntid.x;
	mov.u32 	%r4, %ctaid.x;
	mad.lo.s32 	%r32, %r3, %r4, %r1;
	shl.b32 	%r5, %r32, 1;
	add.s32 	%r6, %r5, 3;
	setp.gt.s32 	%p1, %r6, %r28;
	@%p1 bra 	$L__BB0_10;
	setp.lt.s32 	%p2, %r6, 4;
	mov.b32 	%r97, 1;
	@%p2 bra 	$L__BB0_9;
	add.s32 	%r37, %r5, -1;
	shr.u32 	%r38, %r37, 1;
	add.s32 	%r7, %r38, 1;
	and.b32  	%r8, %r7, 3;
	setp.lt.u32 	%p3, %r37, 6;
	mov.b32 	%r97, 1;
	mov.b32 	%r95, 3;
	@%p3 bra 	$L__BB0_6;
	and.b32  	%r41, %r7, 2147483644;
	neg.s32 	%r88, %r41;
	mov.b32 	%r97, 1;
	mov.b32 	%r89, 5;
$L__BB0_4:
	add.s32 	%r42, %r89, -2;
	rem.u32 	%r43, %r6, %r42;
	setp.eq.s32 	%p4, %r43, 0;
	add.s32 	%r44, %r89, 4;
	rem.u32 	%r45, %r6, %r89;
	setp.eq.s32 	%p5, %r45, 0;
	add.s32 	%r46, %r89, 2;
	rem.u32 	%r47, %r6, %r46;
	setp.eq.s32 	%p6, %r47, 0;
	rem.u32 	%r48, %r6, %r44;
	setp.eq.s32 	%p7, %r48, 0;
	selp.b32 	%r49, 0, %r97, %p7;
	selp.b32 	%r50, 0, %r49, %p6;
	selp.b32 	%r51, 0, %r50, %p5;
	selp.b32 	%r97, 0, %r51, %p4;
	add.s32 	%r89, %r89, 8;
	add.s32 	%r88, %r88, 4;
	setp.ne.s32 	%p8, %r88, 0;
	@%p8 bra 	$L__BB0_4;
	add.s32 	%r95, %r89, -2;
$L__BB0_6:
	setp.eq.s32 	%p9, %r8, 0;
	@%p9 bra 	$L__BB0_9;
	neg.s32 	%r94, %r8;
$L__BB0_8:
	.pragma "nounroll";
	rem.u32 	%r52, %r6, %r95;
	setp.eq.s32 	%p10, %r52, 0;
	selp.b32 	%r97, 0, %r97, %p10;
	add.s32 	%r95, %r95, 2;
	add.s32 	%r94, %r94, 1;
	setp.ne.s32 	%p11, %r94, 0;
	@%p11 bra 	$L__BB0_8;
$L__BB0_9:
	st.shared.u32 	[%r2], %r97;
$L__BB0_10:
	bar.sync 	0;
	setp.lt.u32 	%p12, %r3, 1024;
	setp.gt.u32 	%p13, %r1, 511;
	or.pred  	%p14, %p12, %p13;
	@%p14 bra 	$L__BB0_12;
	ld.shared.u32 	%r54, [%r2+2048];
	ld.shared.u32 	%r55, [%r2];
	add.s32 	%r56, %r55, %r54;
	st.shared.u32 	[%r2], %r56;
$L__BB0_12:
	bar.sync 	0;
	setp.lt.u32 	%p15, %r3, 512;
	setp.gt.u32 	%p16, %r1, 255;
	or.pred  	%p17, %p15, %p16;
	@%p17 bra 	$L__BB0_14;
	ld.shared.u32 	%r58, [%r2+1024];
	ld.shared.u32 	%r59, [%r2];
	add.s32 	%r60, %r59, %r58;
	st.shared.u32 	[%r2], %r60;
$L__BB0_14:
	bar.sync 	0;
	setp.lt.u32 	%p18, %r3, 256;
	setp.gt.u32 	%p19, %r1, 127;
	or.pred  	%p20, %p18, %p19;
	@%p20 bra 	$L__BB0_16;
	ld.shared.u32 	%r62, [%r2+512];
	ld.shared.u32 	%r63, [%r2];
	add.s32 	%r64, %r63, %r62;
	st.shared.u32 	[%r2], %r64;
$L__BB0_16:
	bar.sync 	0;
	setp.lt.u32 	%p21, %r3, 128;
	setp.gt.u32 	%p22, %r1, 63;
	or.pred  	%p23, %p21, %p22;
	@%p23 bra 	$L__BB0_18;
	ld.shared.u32 	%r66, [%r2+256];
	ld.shared.u32 	%r67, [%r2];
	add.s32 	%r68, %r67, %r66;
	st.shared.u32 	[%r2], %r68;
$L__BB0_18:
	bar.sync 	0;
	setp.gt.u32 	%p24, %r1, 31;
	@%p24 bra 	$L__BB0_21;
	ld.volatile.shared.u32 	%r69, [%r2+128];
	ld.volatile.shared.u32 	%r70, [%r2];
	add.s32 	%r71, %r70, %r69;
	st.volatile.shared.u32 	[%r2], %r71;
	ld.volatile.shared.u32 	%r72, [%r2+64];
	ld.volatile.shared.u32 	%r73, [%r2];
	add.s32 	%r74, %r73, %r72;
	st.volatile.shared.u32 	[%r2], %r74;
	ld.volatile.shared.u32 	%r75, [%r2+32];
	ld.volatile.shared.u32 	%r76, [%r2];
	add.s32 	%r77, %r76, %r75;
	st.volatile.shared.u32 	[%r2], %r77;
	ld.volatile.shared.u32 	%r78, [%r2+16];
	ld.volatile.shared.u32 	%r79, [%r2];
	add.s32 	%r80, %r79, %r78;
	st.volatile.shared.u32 	[%r2], %r80;
	ld.volatile.shared.u32 	%r81, [%r2+8];
	ld.volatile.shared.u32 	%r82, [%r2];
	add.s32 	%r83, %r82, %r81;
	st.volatile.shared.u32 	[%r2], %r83;
	ld.volatile.shared.u32 	%r84, [%r2+4];
	ld.volatile.shared.u32 	%r85, [%r2];
	add.s32 	%r86, %r85, %r84;
	st.volatile.shared.u32 	[%r2], %r86;
	setp.ne.s32 	%p25, %r1, 0;
	@%p25 bra 	$L__BB0_21;
	ld.shared.u32 	%r87, [_ZZ11kernel_funcPjiE5sdata];
	cvta.to.global.u64 	%rd2, %rd1;
	mul.wide.u32 	%rd3, %r4, 4;
	add.s64 	%rd4, %rd2, %rd3;
	st.global.u32 	[%rd4], %r87;
$L__BB0_21:
	ret;

}


// ===== COMPILED SASS (sm_100) =====

	.target	sm_100

	.elftype	@"ET_EXEC"


//--------------------- .note.nv.tkinfo           --------------------------
	.section	.note.nv.tkinfo,"",@"SHT_NOTE"
	.sectionflags	@"SHF_NOTE_NV_TKINFO"
	.tkinfo
        /*0018*/ 	.word	0x00000002
        /*0030*/ 	.string	""
        /*0030*/ 	.string	"ptxas"
        /*0030*/ 	.string	"Cuda compilation tools, release 13.0, V13.0.88"
        /*0030*/ 	.string	"Build cuda_13.0.r13.0/compiler.36424714_0"
        /*0030*/ 	.string	"-arch sm_100 -m 64 "



//--------------------- .note.nv.cuinfo           --------------------------
	.section	.note.nv.cuinfo,"",@"SHT_NOTE"
	.sectionflags	@"SHF_NOTE_NV_CUINFO"
        /*0018*/ 	.short	0x0002
        /*001a*/ 	.short	0x0064
        /*001c*/ 	.short	0x0082
	.zero		2


//--------------------- .nv.info                  --------------------------
	.section	.nv.info,"",@"SHT_CUDA_INFO"
	.align	4


	//----- nvinfo : EIATTR_REGCOUNT
	.align		4
        /*0000*/ 	.byte	0x04, 0x2f
        /*0002*/ 	.short	(.L_1 - .L_0)
	.align		4
.L_0:
        /*0004*/ 	.word	index@(_Z11kernel_funcPji)
        /*0008*/ 	.word	0x0000001a


	//----- nvinfo : EIATTR_FRAME_SIZE
	.align		4
.L_1:
        /*000c*/ 	.byte	0x04, 0x11
        /*000e*/ 	.short	(.L_3 - .L_2)
	.align		4
.L_2:
        /*0010*/ 	.word	index@(_Z11kernel_funcPji)
        /*0014*/ 	.word	0x00000000


	//----- nvinfo : EIATTR_MIN_STACK_SIZE
	.align		4
.L_3:
        /*0018*/ 	.byte	0x04, 0x12
        /*001a*/ 	.short	(.L_5 - .L_4)
	.align		4
.L_4:
        /*001c*/ 	.word	index@(_Z11kernel_funcPji)
        /*0020*/ 	.word	0x00000000
.L_5:


//--------------------- .nv.compat                --------------------------
	.section	.nv.compat,"",@"SHT_CUDA_COMPAT_INFO"
	.align	4
        /*0000*/ 	.byte	0x02, 0x09, 0x00, 0x00, 0x02, 0x02, 0x01, 0x00, 0x02, 0x05, 0x05, 0x00, 0x03, 0x07, 0x01, 0x01
        /*0010*/ 	.byte	0x02, 0x03, 0x00, 0x00, 0x02, 0x06, 0x01, 0x00, 0x04, 0x0b, 0x08, 0x00, 0x09, 0x00, 0x00, 0x00
        /*0020*/ 	.byte	0x00, 0x00, 0x00, 0x00


//--------------------- .nv.info._Z11kernel_funcPji --------------------------
	.section	.nv.info._Z11kernel_funcPji,"",@"SHT_CUDA_INFO"
	.sectionflags	@""
	.align	4


	//----- nvinfo : EIATTR_CUDA_API_VERSION
	.align		4
        /*0000*/ 	.byte	0x04, 0x37
        /*0002*/ 	.short	(.L_7 - .L_6)
.L_6:
        /*0004*/ 	.word	0x00000082


	//----- nvinfo : EIATTR_KPARAM_INFO
	.align		4
.L_7:
        /*0008*/ 	.byte	0x04, 0x17
        /*000a*/ 	.short	(.L_9 - .L_8)
.L_8:
        /*000c*/ 	.word	0x00000000
        /*0010*/ 	.short	0x0001
        /*0012*/ 	.short	0x0008
        /*0014*/ 	.byte	0x00, 0xf0, 0x11, 0x00


	//----- nvinfo : EIATTR_KPARAM_INFO
	.align		4
.L_9:
        /*0018*/ 	.byte	0x04, 0x17
        /*001a*/ 	.short	(.L_11 - .L_10)
.L_10:
        /*001c*/ 	.word	0x00000000
        /*0020*/ 	.short	0x0000
        /*0022*/ 	.short	0x0000
        /*0024*/ 	.byte	0x00, 0xf5, 0x21, 0x00


	//----- nvinfo : EIATTR_SPARSE_MMA_MASK
	.align		4
.L_11:
        /*0028*/ 	.byte	0x03, 0x50
        /*002a*/ 	.short	0x0000


	//----- nvinfo : EIATTR_MAXREG_COUNT
	.align		4
        /*002c*/ 	.byte	0x03, 0x1b
        /*002e*/ 	.short	0x00ff


	//----- nvinfo : EIATTR_NUM_BARRIERS
	.align		4
        /*0030*/ 	.byte	0x02, 0x4c
        /*0032*/ 	.byte	0x01
	.zero		1


	//----- nvinfo : EIATTR_MERCURY_ISA_VERSION
	.align		4
        /*0034*/ 	.byte	0x03, 0x5f
        /*0036*/ 	.short	0x0101


	//----- nvinfo : EIATTR_VRC_CTA_INIT_COUNT
	.align		4
        /*0038*/ 	.byte	0x02, 0x4a
	.zero		1
	.zero		1


	//----- nvinfo : EIATTR_EXIT_INSTR_OFFSETS
	.align		4
        /*003c*/ 	.byte	0x04, 0x1c
        /*003e*/ 	.short	(.L_13 - .L_12)


	//   ....[0]....
.L_12:
        /*0040*/ 	.word	0x00000b20


	//   ....[1]....
        /*0044*/ 	.word	0x00000cc0


	//   ....[2]....
        /*0048*/ 	.word	0x00000d20


	//----- nvinfo : EIATTR_CRS_STACK_SIZE
	.align		4
.L_13:
        /*004c*/ 	.byte	0x04, 0x1e
        /*004e*/ 	.short	(.L_15 - .L_14)
.L_14:
        /*0050*/ 	.word	0x00000000


	//----- nvinfo : EIATTR_CBANK_PARAM_SIZE
	.align		4
.L_15:
        /*0054*/ 	.byte	0x03, 0x19
        /*0056*/ 	.short	0x000c


	//----- nvinfo : EIATTR_PARAM_CBANK
	.align		4
        /*0058*/ 	.byte	0x04, 0x0a
        /*005a*/ 	.short	(.L_17 - .L_16)
	.align		4
.L_16:
        /*005c*/ 	.word	index@(.nv.constant0._Z11kernel_funcPji)
        /*0060*/ 	.short	0x0380
        /*0062*/ 	.short	0x000c


	//----- nvinfo : EIATTR_SW_WAR
	.align		4
.L_17:
        /*0064*/ 	.byte	0x04, 0x36
        /*0066*/ 	.short	(.L_19 - .L_18)
.L_18:
        /*0068*/ 	.word	0x00000008
.L_19:


//--------------------- .nv.callgraph             --------------------------
	.section	.nv.callgraph,"",@"SHT_CUDA_CALLGRAPH"
	.align	4
	.sectionentsize	8
	.align		4
        /*0000*/ 	.word	0x00000000
	.align		4
        /*0004*/ 	.word	0xffffffff
	.align		4
        /*0008*/ 	.word	0x00000000
	.align		4
        /*000c*/ 	.word	0xfffffffe
	.align		4
        /*0010*/ 	.word	0x00000000
	.align		4
        /*0014*/ 	.word	0xfffffffd
	.align		4
        /*0018*/ 	.word	0x00000000
	.align		4
        /*001c*/ 	.word	0xfffffffc


//--------------------- .text._Z11kernel_funcPji  --------------------------
	.section	.text._Z11kernel_funcPji,"ax",@progbits
	.align	128
        .global         _Z11kernel_funcPji
        .type           _Z11kernel_funcPji,@function
        .size           _Z11kernel_funcPji,(.L_x_10 - _Z11kernel_funcPji)
        .other          _Z11kernel_funcPji,@"STO_CUDA_ENTRY STV_DEFAULT"
_Z11kernel_funcPji:
.text._Z11kernel_funcPji:
[----:B------:R-:W-:Y:S01]  /*0000*/  LDC R1, c[0x0][0x37c] ;  /* 0x0000df00ff017b82 */ /* 0x000fe20000000800 */
[----:B------:R-:W0:Y:S07]  /*0010*/  S2R R11, SR_TID.X ;  /* 0x00000000000b7919 */ /* 0x000e2e0000002100 */
[----:B------:R-:W1:Y:S01]  /*0020*/  S2UR UR5, SR_CgaCtaId ;  /* 0x00000000000579c3 */ /* 0x000e620000008800 */
[----:B------:R-:W-:Y:S01]  /*0030*/  UMOV UR4, 0x400 ;  /* 0x0000040000047882 */ /* 0x000fe20000000000 */
[----:B------:R-:W-:Y:S01]  /*0040*/  BSSY.RECONVERGENT B0, `(.L_x_0) ;  /* 0x000008f000007945 */ /* 0x000fe20003800200 */
[----:B------:R-:W2:Y:S05]  /*0050*/  S2R R0, SR_CTAID.X ;  /* 0x0000000000007919 */ /* 0x000eaa0000002500 */
[----:B------:R-:W2:Y:S01]  /*0060*/  LDC R10, c[0x0][0x360] ;  /* 0x0000d800ff0a7b82 */ /* 0x000ea20000000800 */
[----:B-1----:R-:W-:Y:S01]  /*0070*/  ULEA UR4, UR5, UR4, 0x18 ;  /* 0x0000000405047291 */ /* 0x002fe2000f8ec0ff */
[----:B------:R-:W1:Y:S05]  /*0080*/  LDCU UR5, c[0x0][0x388] ;  /* 0x00007100ff0577ac */ /* 0x000e6a0008000800 */
[----:B0-----:R-:W-:Y:S01]  /*0090*/  LEA R12, R11, UR4, 0x2 ;  /* 0x000000040b0c7c11 */ /* 0x001fe2000f8e10ff */
[----:B--2---:R-:W-:-:S04]  /*00a0*/  IMAD R2, R10, R0, R11 ;  /* 0x000000000a027224 */ /* 0x004fc800078e020b */
[----:B------:R0:W-:Y:S01]  /*00b0*/  STS [R12], RZ ;  /* 0x000000ff0c007388 */ /* 0x0001e20000000800 */
[----:B------:R-:W-:-:S04]  /*00c0*/  IMAD.SHL.U32 R2, R2, 0x2, RZ ;  /* 0x0000000202027824 */ /* 0x000fc800078e00ff */
[----:B------:R-:W-:-:S05]  /*00d0*/  VIADD R13, R2, 0x3 ;  /* 0x00000003020d7836 */ /* 0x000fca0000000000 */
[----:B-1----:R-:W-:-:S13]  /*00e0*/  ISETP.GT.AND P0, PT, R13, UR5, PT ;  /* 0x000000050d007c0c */ /* 0x002fda000bf04270 */
[----:B0-----:R-:W-:Y:S05]  /*00f0*/  @P0 BRA `(.L_x_1) ;  /* 0x00000008000c0947 */ /* 0x001fea0003800000 */
[----:B------:R-:W-:Y:S01]  /*0100*/  ISETP.GE.AND P0, PT, R13, 0x4, PT ;  /* 0x000000040d00780c */ /* 0x000fe20003f06270 */
[----:B------:R-:W-:Y:S01]  /*0110*/  BSSY.RECONVERGENT B1, `(.L_x_2) ;  /* 0x0000080000017945 */ /* 0x000fe20003800200 */
[----:B------:R-:W-:-:S11]  /*0120*/  IMAD.MOV.U32 R15, RZ, RZ, 0x1 ;  /* 0x00000001ff0f7424 */ /* 0x000fd600078e00ff */
[----:B------:R-:W-:Y:S05]  /*0130*/  @!P0 BRA `(.L_x_3) ;  /* 0x0000000400f48947 */ /* 0x000fea0003800000 */
[----:B------:R-:W-:Y:S01]  /*0140*/  IADD3 R2, PT, PT, R2, -0x1, RZ ;  /* 0xffffffff02027810 */ /* 0x000fe20007ffe0ff */
[----:B------:R-:W-:Y:S01]  /*0150*/  BSSY.RECONVERGENT B2, `(.L_x_4) ;  /* 0x0000061000027945 */ /* 0x000fe20003800200 */
[----:B------:R-:W-:Y:S02]  /*0160*/  IMAD.MOV.U32 R15, RZ, RZ, 0x1 ;  /* 0x00000001ff0f7424 */ /* 0x000fe400078e00ff */
[C---:B------:R-:W-:Y:S01]  /*0170*/  ISETP.GE.U32.AND P0, PT, R2.reuse, 0x6, PT ;  /* 0x000000060200780c */ /* 0x040fe20003f06070 */
[----:B------:R-:W-:Y:S01]  /*0180*/  IMAD.MOV.U32 R16, RZ, RZ, 0x3 ;  /* 0x00000003ff107424 */ /* 0x000fe200078e00ff */
[----:B------:R-:W-:-:S04]  /*0190*/  LEA.HI R2, R2, 0x1, RZ, 0x1f ;  /* 0x0000000102027811 */ /* 0x000fc800078ff8ff */
[----:B------:R-:W-:-:S07]  /*01a0*/  LOP3.LUT R14, R2, 0x3, RZ, 0xc0, !PT ;  /* 0x00000003020e7812 */ /* 0x000fce00078ec0ff */
[----:B------:R-:W-:Y:S05]  /*01b0*/  @!P0 BRA `(.L_x_5) ;  /* 0x0000000400688947 */ /* 0x000fea0003800000 */
[----:B------:R-:W-:Y:S01]  /*01c0*/  LOP3.LUT R2, R2, 0x7ffffffc, RZ, 0xc0, !PT ;  /* 0x7ffffffc02027812 */ /* 0x000fe200078ec0ff */
[----:B------:R-:W-:Y:S01]  /*01d0*/  HFMA2 R16, -RZ, RZ, 0, 2.98023223876953125e-07 ;  /* 0x00000005ff107431 */ /* 0x000fe200000001ff */
[----:B------:R-:W-:Y:S01]  /*01e0*/  BSSY.RECONVERGENT B3, `(.L_x_6) ;  /* 0x0000056000037945 */ /* 0x000fe20003800200 */
[----:B------:R-:W-:Y:S02]  /*01f0*/  IMAD.MOV.U32 R15, RZ, RZ, 0x1 ;  /* 0x00000001ff0f7424 */ /* 0x000fe400078e00ff */
[----:B------:R-:W-:-:S07]  /*0200*/  IMAD.MOV R17, RZ, RZ, -R2 ;  /* 0x000000ffff117224 */ /* 0x000fce00078e0a02 */
.L_x_7:
[C---:B------:R-:W-:Y:S01]  /*0210*/  VIADD R18, R16.reuse, 0x4 ;  /* 0x0000000410127836 */ /* 0x040fe20000000000 */
[----:B------:R-:W-:Y:S01]  /*0220*/  I2F.U32.RP R2, R16 ;  /* 0x0000001000027306 */ /* 0x000fe20000209000 */
[C---:B------:R-:W-:Y:S01]  /*0230*/  VIADD R22, R16.reuse, 0x2 ;  /* 0x0000000210167836 */ /* 0x040fe20000000000 */
[----:B------:R-:W-:Y:S01]  /*0240*/  IADD3 R20, PT, PT, R16, -0x2, RZ ;  /* 0xfffffffe10147810 */ /* 0x000fe20007ffe0ff */
[----:B------:R-:W-:Y:S01]  /*0250*/  VIADD R17, R17, 0x4 ;  /* 0x0000000411117836 */ /* 0x000fe20000000000 */
[----:B------:R-:W-:Y:S01]  /*0260*/  ISETP.NE.U32.AND P4, PT, R18, RZ, PT ;  /* 0x000000ff1200720c */ /* 0x000fe20003f85070 */
[----:B------:R-:W-:-:S03]  /*0270*/  IMAD.MOV R23, RZ, RZ, -R22 ;  /* 0x000000ffff177224 */ /* 0x000fc600078e0a16 */
[----:B------:R-:W0:Y:S08]  /*0280*/  I2F.U32.RP R21, R18 ;  /* 0x0000001200157306 */ /* 0x000e300000209000 */
[----:B------:R-:W1:Y:S08]  /*0290*/  I2F.U32.RP R19, R22 ;  /* 0x0000001600137306 */ /* 0x000e700000209000 */
[----:B------:R-:W-:Y:S08]  /*02a0*/  I2F.U32.RP R8, R20 ;  /* 0x0000001400087306 */ /* 0x000ff00000209000 */
[----:B0-----:R-:W0:Y:S08]  /*02b0*/  MUFU.RCP R21, R21 ;  /* 0x0000001500157308 */ /* 0x001e300000001000 */
[----:B------:R-:W2:Y:S08]  /*02c0*/  MUFU.RCP R2, R2 ;  /* 0x0000000200027308 */ /* 0x000eb00000001000 */
[----:B-1----:R-:W1:Y:S01]  /*02d0*/  MUFU.RCP R19, R19 ;  /* 0x0000001300137308 */ /* 0x002e620000001000 */
[----:B0-----:R-:W-:-:S07]  /*02e0*/  VIADD R4, R21, 0xffffffe ;  /* 0x0ffffffe15047836 */ /* 0x001fce0000000000 */
[----:B------:R-:W0:Y:S01]  /*02f0*/  MUFU.RCP R8, R8 ;  /* 0x0000000800087308 */ /* 0x000e220000001000 */
[----:B--2---:R-:W-:Y:S02]  /*0300*/  VIADD R3, R2, 0xffffffe ;  /* 0x0ffffffe02037836 */ /* 0x004fe40000000000 */
[----:B------:R-:W-:-:S05]  /*0310*/  IMAD.MOV.U32 R2, RZ, RZ, RZ ;  /* 0x000000ffff027224 */ /* 0x000fca00078e00ff */
[----:B------:R2:W3:Y:S01]  /*0320*/  F2I.FTZ.U32.TRUNC.NTZ R5, R4 ;  /* 0x0000000400057305 */ /* 0x0004e2000021f000 */
[----:B-1----:R-:W-:Y:S01]  /*0330*/  VIADD R6, R19, 0xffffffe ;  /* 0x0ffffffe13067836 */ /* 0x002fe20000000000 */
[----:B------:R-:W-:-:S06]  /*0340*/  IADD3 R19, PT, PT, RZ, -R18, RZ ;  /* 0x80000012ff137210 */ /* 0x000fcc0007ffe0ff */
[----:B------:R-:W1:Y:S01]  /*0350*/  F2I.FTZ.U32.TRUNC.NTZ R3, R3 ;  /* 0x0000000300037305 */ /* 0x000e62000021f000 */
[----:B0-----:R-:W-:Y:S01]  /*0360*/  VIADD R9, R8, 0xffffffe ;  /* 0x0ffffffe08097836 */ /* 0x001fe20000000000 */
[----:B------:R-:W-:Y:S01]  /*0370*/  IADD3 R8, PT, PT, RZ, -R20, RZ ;  /* 0x80000014ff087210 */ /* 0x000fe20007ffe0ff */
[----:B--2---:R-:W-:Y:S02]  /*0380*/  IMAD.MOV.U32 R4, RZ, RZ, RZ ;  /* 0x000000ffff047224 */ /* 0x004fe400078e00ff */
[----:B---3--:R-:W-:-:S03]  /*0390*/  IMAD R19, R19, R5, RZ ;  /* 0x0000000513137224 */ /* 0x008fc600078e02ff */
[----:B------:R0:W2:Y:S01]  /*03a0*/  F2I.FTZ.U32.TRUNC.NTZ R7, R6 ;  /* 0x0000000600077305 */ /* 0x0000a2000021f000 */
[----:B------:R-:W-:-:S04]  /*03b0*/  IMAD.HI.U32 R4, R5, R19, R4 ;  /* 0x0000001305047227 */ /* 0x000fc800078e0004 */
[----:B-1----:R-:W-:-:S03]  /*03c0*/  IMAD.MOV R21, RZ, RZ, -R3 ;  /* 0x000000ffff157224 */ /* 0x002fc600078e0a03 */
[----:B------:R-:W1:Y:S01]  /*03d0*/  F2I.FTZ.U32.TRUNC.NTZ R9, R9 ;  /* 0x0000000900097305 */ /* 0x000e62000021f000 */
[----:B0-----:R-:W-:Y:S02]  /*03e0*/  IMAD.MOV.U32 R6, RZ, RZ, RZ ;  /* 0x000000ffff067224 */ /* 0x001fe400078e00ff */
[----:B------:R-:W-:Y:S02]  /*03f0*/  IMAD R5, R21, R16, RZ ;  /* 0x0000001015057224 */ /* 0x000fe400078e02ff */
[----:B------:R-:W-:-:S04]  /*0400*/  IMAD.HI.U32 R4, R4, R13, RZ ;  /* 0x0000000d04047227 */ /* 0x000fc800078e00ff */
[----:B--2---:R-:W-:Y:S02]  /*0410*/  IMAD R19, R23, R7, RZ ;  /* 0x0000000717137224 */ /* 0x004fe400078e02ff */
[----:B------:R-:W-:-:S04]  /*0420*/  IMAD.HI.U32 R2, R3, R5, R2 ;  /* 0x0000000503027227 */ /* 0x000fc800078e0002 */
[----:B------:R-:W-:-:S04]  /*0430*/  IMAD.HI.U32 R6, R7, R19, R6 ;  /* 0x0000001307067227 */ /* 0x000fc800078e0006 */
[----:B-1----:R-:W-:Y:S01]  /*0440*/  IMAD R3, R8, R9, RZ ;  /* 0x0000000908037224 */ /* 0x002fe200078e02ff */
[----:B------:R-:W-:Y:S01]  /*0450*/  MOV R8, RZ ;  /* 0x000000ff00087202 */ /* 0x000fe20000000f00 */
[----:B------:R-:W-:-:S04]  /*0460*/  IMAD.HI.U32 R6, R6, R13, RZ ;  /* 0x0000000d06067227 */ /* 0x000fc800078e00ff */
[----:B------:R-:W-:Y:S02]  /*0470*/  IMAD.MOV R4, RZ, RZ, -R4 ;  /* 0x000000ffff047224 */ /* 0x000fe400078e0a04 */
[----:B------:R-:W-:-:S04]  /*0480*/  IMAD.HI.U32 R8, R9, R3, R8 ;  /* 0x0000000309087227 */ /* 0x000fc800078e0008 */
[----:B------:R-:W-:Y:S02]  /*0490*/  IMAD.MOV R6, RZ, RZ, -R6 ;  /* 0x000000ffff067224 */ /* 0x000fe400078e0a06 */
[----:B------:R-:W-:-:S04]  /*04a0*/  IMAD.HI.U32 R2, R2, R13, RZ ;  /* 0x0000000d02027227 */ /* 0x000fc800078e00ff */
[--C-:B------:R-:W-:Y:S02]  /*04b0*/  IMAD R9, R18, R4, R13.reuse ;  /* 0x0000000412097224 */ /* 0x100fe400078e020d */
[----:B------:R-:W-:Y:S02]  /*04c0*/  IMAD R7, R22, R6, R13 ;  /* 0x0000000616077224 */ /* 0x000fe400078e020d */
[----:B------:R-:W-:Y:S01]  /*04d0*/  IMAD.MOV R2, RZ, RZ, -R2 ;  /* 0x000000ffff027224 */ /* 0x000fe200078e0a02 */
[----:B------:R-:W-:Y:S01]  /*04e0*/  ISETP.GE.U32.AND P3, PT, R9, R18, PT ;  /* 0x000000120900720c */ /* 0x000fe20003f66070 */
[----:B------:R-:W-:Y:S01]  /*04f0*/  IMAD.HI.U32 R8, R8, R13, RZ ;  /* 0x0000000d08087227 */ /* 0x000fe200078e00ff */
[----:B------:R-:W-:-:S03]  /*0500*/  ISETP.GE.U32.AND P2, PT, R7, R22, PT ;  /* 0x000000160700720c */ /* 0x000fc60003f46070 */
[----:B------:R-:W-:Y:S01]  /*0510*/  IMAD R5, R16, R2, R13 ;  /* 0x0000000210057224 */ /* 0x000fe200078e020d */
[----:B------:R-:W-:-:S04]  /*0520*/  IADD3 R8, PT, PT, -R8, RZ, RZ ;  /* 0x000000ff08087210 */ /* 0x000fc80007ffe1ff */
[----:B------:R-:W-:Y:S01]  /*0530*/  ISETP.GE.U32.AND P1, PT, R5, R16, PT ;  /* 0x000000100500720c */ /* 0x000fe20003f26070 */
[----:B------:R-:W-:Y:S02]  /*0540*/  IMAD R3, R20, R8, R13 ;  /* 0x0000000814037224 */ /* 0x000fe400078e020d */
[----:B------:R-:W-:Y:S01]  /*0550*/  @P3 IMAD.IADD R9, R9, 0x1, -R18 ;  /* 0x0000000109093824 */ /* 0x000fe200078e0a12 */
[----:B------:R-:W-:Y:S01]  /*0560*/  ISETP.NE.U32.AND P3, PT, R22, RZ, PT ;  /* 0x000000ff1600720c */ /* 0x000fe20003f65070 */
[----:B------:R-:W-:Y:S01]  /*0570*/  @P2 IMAD.IADD R7, R7, 0x1, -R22 ;  /* 0x0000000107072824 */ /* 0x000fe200078e0a16 */
[----:B------:R-:W-:Y:S02]  /*0580*/  ISETP.GE.U32.AND P0, PT, R3, R20, PT ;  /* 0x000000140300720c */ /* 0x000fe40003f06070 */
[----:B------:R-:W-:Y:S02]  /*0590*/  ISETP.GE.U32.AND P6, PT, R9, R18, PT ;  /* 0x000000120900720c */ /* 0x000fe40003fc6070 */
[----:B------:R-:W-:-:S03]  /*05a0*/  ISETP.GE.U32.AND P5, PT, R7, R22, PT ;  /* 0x000000160700720c */ /* 0x000fc60003fa6070 */
[----:B------:R-:W-:-:S05]  /*05b0*/  @P1 IMAD.IADD R5, R5, 0x1, -R16 ;  /* 0x0000000105051824 */ /* 0x000fca00078e0a10 */
[----:B------:R-:W-:Y:S02]  /*05c0*/  ISETP.GE.U32.AND P2, PT, R5, R16, PT ;  /* 0x000000100500720c */ /* 0x000fe40003f46070 */
[----:B------:R-:W-:Y:S01]  /*05d0*/  @P0 IADD3 R3, PT, PT, -R20, R3, RZ ;  /* 0x0000000314030210 */ /* 0x000fe20007ffe1ff */
[----:B------:R-:W-:Y:S01]  /*05e0*/  @P6 IMAD.IADD R9, R9, 0x1, -R18 ;  /* 0x0000000109096824 */ /* 0x000fe200078e0a12 */
[----:B------:R-:W-:Y:S01]  /*05f0*/  @!P4 LOP3.LUT R9, RZ, R18, RZ, 0x33, !PT ;  /* 0x00000012ff09c212 */ /* 0x000fe200078e33ff */
[----:B------:R-:W-:Y:S01]  /*0600*/  @P5 IMAD.IADD R7, R7, 0x1, -R22 ;  /* 0x0000000107075824 */ /* 0x000fe200078e0a16 */
[----:B------:R-:W-:Y:S02]  /*0610*/  ISETP.NE.U32.AND P0, PT, R16, RZ, PT ;  /* 0x000000ff1000720c */ /* 0x000fe40003f05070 */
[----:B------:R-:W-:Y:S02]  /*0620*/  @!P3 LOP3.LUT R7, RZ, R22, RZ, 0x33, !PT ;  /* 0x00000016ff07b212 */ /* 0x000fe400078e33ff */
[----:B------:R-:W-:-:S02]  /*0630*/  ISETP.NE.AND P3, PT, R9, RZ, PT ;  /* 0x000000ff0900720c */ /* 0x000fc40003f65270 */
[----:B------:R-:W-:Y:S01]  /*0640*/  ISETP.GE.U32.AND P1, PT, R3, R20, PT ;  /* 0x000000140300720c */ /* 0x000fe20003f26070 */
[----:B------:R-:W-:Y:S01]  /*0650*/  @P2 IMAD.IADD R5, R5, 0x1, -R16 ;  /* 0x0000000105052824 */ /* 0x000fe200078e0a10 */
[----:B------:R-:W-:Y:S02]  /*0660*/  ISETP.NE.U32.AND P6, PT, R20, RZ, PT ;  /* 0x000000ff1400720c */ /* 0x000fe40003fc5070 */
[----:B------:R-:W-:Y:S02]  /*0670*/  ISETP.NE.AND P2, PT, R7, RZ, PT ;  /* 0x000000ff0700720c */ /* 0x000fe40003f45270 */
[----:B------:R-:W-:Y:S02]  /*0680*/  SEL R15, R15, RZ, P3 ;  /* 0x000000ff0f0f7207 */ /* 0x000fe40001800000 */
[----:B------:R-:W-:Y:S01]  /*0690*/  @!P0 LOP3.LUT R5, RZ, R16, RZ, 0x33, !PT ;  /* 0x00000010ff058212 */ /* 0x000fe200078e33ff */
[----:B------:R-:W-:Y:S01]  /*06a0*/  VIADD R16, R16, 0x8 ;  /* 0x0000000810107836 */ /* 0x000fe20000000000 */
[----:B------:R-:W-:-:S02]  /*06b0*/  SEL R15, R15, RZ, P2 ;  /* 0x000000ff0f0f7207 */ /* 0x000fc40001000000 */
[----:B------:R-:W-:Y:S02]  /*06c0*/  ISETP.NE.AND P2, PT, R17, RZ, PT ;  /* 0x000000ff1100720c */ /* 0x000fe40003f45270 */
[----:B------:R-:W-:Y:S02]  /*06d0*/  @P1 IADD3 R3, PT, PT, -R20, R3, RZ ;  /* 0x0000000314031210 */ /* 0x000fe40007ffe1ff */
[----:B------:R-:W-:Y:S02]  /*06e0*/  @!P6 LOP3.LUT R3, RZ, R20, RZ, 0x33, !PT ;  /* 0x00000014ff03e212 */ /* 0x000fe400078e33ff */
[----:B------:R-:W-:Y:S02]  /*06f0*/  ISETP.NE.AND P1, PT, R5, RZ, PT ;  /* 0x000000ff0500720c */ /* 0x000fe40003f25270 */
[----:B------:R-:W-:Y:S02]  /*0700*/  ISETP.NE.AND P0, PT, R3, RZ, PT ;  /* 0x000000ff0300720c */ /* 0x000fe40003f05270 */
[----:B------:R-:W-:-:S04]  /*0710*/  SEL R15, R15, RZ, P1 ;  /* 0x000000ff0f0f7207 */ /* 0x000fc80000800000 */
[----:B------:R-:W-:Y:S01]  /*0720*/  SEL R15, R15, RZ, P0 ;  /* 0x000000ff0f0f7207 */ /* 0x000fe20000000000 */
[----:B------:R-:W-:Y:S06]  /*0730*/  @P2 BRA `(.L_x_7) ;  /* 0xfffffff800b42947 */ /* 0x000fec000383ffff */
[----:B------:R-:W-:Y:S05]  /*0740*/  BSYNC.RECONVERGENT B3 ;  /* 0x0000000000037941 */ /* 0x000fea0003800200 */
.L_x_6:
[----:B------:R-:W-:-:S07]  /*0750*/  IADD3 R16, PT, PT, R16, -0x2, RZ ;  /* 0xfffffffe10107810 */ /* 0x000fce0007ffe0ff */
.L_x_5:
[----:B------:R-:W-:Y:S05]  /*0760*/  BSYNC.RECONVERGENT B2 ;  /* 0x0000000000027941 */ /* 0x000fea0003800200 */
.L_x_4:
[----:B------:R-:W-:-:S13]  /*0770*/  ISETP.NE.AND P0, PT, R14, RZ, PT ;  /* 0x000000ff0e00720c */ /* 0x000fda0003f05270 */
[----:B------:R-:W-:Y:S05]  /*0780*/  @!P0 BRA `(.L_x_3) ;  /* 0x0000000000608947 */ /* 0x000fea0003800000 */
[----:B------:R-:W-:-:S07]  /*0790*/  IMAD.MOV R14, RZ, RZ, -R14 ;  /* 0x000000ffff0e7224 */ /* 0x000fce00078e0a0e */
.L_x_8:
[----:B------:R-:W0:Y:S01]  /*07a0*/  I2F.U32.RP R4, R16 ;  /* 0x0000001000047306 */ /* 0x000e220000209000 */
[----:B------:R-:W-:Y:S01]  /*07b0*/  ISETP.NE.U32.AND P1, PT, R16, RZ, PT ;  /* 0x000000ff1000720c */ /* 0x000fe20003f25070 */
[----:B------:R-:W-:-:S06]  /*07c0*/  VIADD R14, R14, 0x1 ;  /* 0x000000010e0e7836 */ /* 0x000fcc0000000000 */
[----:B0-----:R-:W0:Y:S02]  /*07d0*/  MUFU.RCP R4, R4 ;  /* 0x0000000400047308 */ /* 0x001e240000001000 */
[----:B0-----:R-:W-:-:S06]  /*07e0*/  VIADD R2, R4, 0xffffffe ;  /* 0x0ffffffe04027836 */ /* 0x001fcc0000000000 */
[----:B------:R0:W1:Y:S02]  /*07f0*/  F2I.FTZ.U32.TRUNC.NTZ R3, R2 ;  /* 0x0000000200037305 */ /* 0x000064000021f000 */
[----:B0-----:R-:W-:Y:S01]  /*0800*/  IMAD.MOV.U32 R2, RZ, RZ, RZ ;  /* 0x000000ffff027224 */ /* 0x001fe200078e00ff */
[----:B-1----:R-:W-:-:S05]  /*0810*/  IADD3 R5, PT, PT, RZ, -R3, RZ ;  /* 0x80000003ff057210 */ /* 0x002fca0007ffe0ff */
[----:B------:R-:W-:-:S04]  /*0820*/  IMAD R5, R5, R16, RZ ;  /* 0x0000001005057224 */ /* 0x000fc800078e02ff */
[----:B------:R-:W-:-:S06]  /*0830*/  IMAD.HI.U32 R6, R3, R5, R2 ;  /* 0x0000000503067227 */ /* 0x000fcc00078e0002 */
[----:B------:R-:W-:-:S04]  /*0840*/  IMAD.HI.U32 R6, R6, R13, RZ ;  /* 0x0000000d06067227 */ /* 0x000fc800078e00ff */
[----:B------:R-:W-:-:S04]  /*0850*/  IMAD.MOV R6, RZ, RZ, -R6 ;  /* 0x000000ffff067224 */ /* 0x000fc800078e0a06 */
[----:B------:R-:W-:-:S05]  /*0860*/  IMAD R3, R16, R6, R13 ;  /* 0x0000000610037224 */ /* 0x000fca00078e020d */
[----:B------:R-:W-:-:S13]  /*0870*/  ISETP.GE.U32.AND P0, PT, R3, R16, PT ;  /* 0x000000100300720c */ /* 0x000fda0003f06070 */
[----:B------:R-:W-:-:S04]  /*0880*/  @P0 IADD3 R3, PT, PT, R3, -R16, RZ ;  /* 0x8000001003030210 */ /* 0x000fc80007ffe0ff */
[----:B------:R-:W-:-:S13]  /*0890*/  ISETP.GE.U32.AND P0, PT, R3, R16, PT ;  /* 0x000000100300720c */ /* 0x000fda0003f06070 */
[----:B------:R-:W-:Y:S01]  /*08a0*/  @P0 IMAD.IADD R3, R3, 0x1, -R16 ;  /* 0x0000000103030824 */ /* 0x000fe200078e0a10 */
[----:B------:R-:W-:Y:S02]  /*08b0*/  @!P1 LOP3.LUT R3, RZ, R16, RZ, 0x33, !PT ;  /* 0x00000010ff039212 */ /* 0x000fe400078e33ff */
[----:B------:R-:W-:Y:S02]  /*08c0*/  ISETP.NE.AND P1, PT, R14, RZ, PT ;  /* 0x000000ff0e00720c */ /* 0x000fe40003f25270 */
[----:B------:R-:W-:Y:S02]  /*08d0*/  ISETP.NE.AND P0, PT, R3, RZ, PT ;  /* 0x000000ff0300720c */ /* 0x000fe40003f05270 */
[----:B------:R-:W-:Y:S02]  /*08e0*/  IADD3 R16, PT, PT, R16, 0x2, RZ ;  /* 0x0000000210107810 */ /* 0x000fe40007ffe0ff */
[----:B------:R-:W-:-:S07]  /*08f0*/  SEL R15, R15, RZ, P0 ;  /* 0x000000ff0f0f7207 */ /* 0x000fce0000000000 */
[----:B------:R-:W-:Y:S05]  /*0900*/  @P1 BRA `(.L_x_8) ;  /* 0xfffffffc00a41947 */ /* 0x000fea000383ffff */
.L_x_3:
[----:B------:R-:W-:Y:S05]  /*0910*/  BSYNC.RECONVERGENT B1 ;  /* 0x0000000000017941 */ /* 0x000fea0003800200 */
.L_x_2:
[----:B------:R0:W-:Y:S02]  /*0920*/  STS [R12], R15 ;  /* 0x0000000f0c007388 */ /* 0x0001e40000000800 */
.L_x_1:
[----:B------:R-:W-:Y:S05]  /*0930*/  BSYNC.RECONVERGENT B0 ;  /* 0x0000000000007941 */ /* 0x000fea0003800200 */
.L_x_0:
[----:B------:R-:W-:Y:S01]  /*0940*/  BAR.SYNC.DEFER_BLOCKING 0x0 ;  /* 0x0000000000007b1d */ /* 0x000fe20000010000 */
[C---:B------:R-:W-:Y:S02]  /*0950*/  ISETP.GT.U32.AND P0, PT, R11.reuse, 0x1ff, PT ;  /* 0x000001ff0b00780c */ /* 0x040fe40003f04070 */
[----:B------:R-:W-:Y:S02]  /*0960*/  ISETP.GT.U32.AND P1, PT, R11, 0xff, PT ;  /* 0x000000ff0b00780c */ /* 0x000fe40003f24070 */
[C---:B------:R-:W-:Y:S02]  /*0970*/  ISETP.LT.U32.OR P0, PT, R10.reuse, 0x400, P0 ;  /* 0x000004000a00780c */ /* 0x040fe40000701470 */
[----:B------:R-:W-:-:S11]  /*0980*/  ISETP.LT.U32.OR P1, PT, R10, 0x200, P1 ;  /* 0x000002000a00780c */ /* 0x000fd60000f21470 */
[----:B------:R-:W-:Y:S04]  /*0990*/  @!P0 LDS R2, [R12+0x800] ;  /* 0x000800000c028984 */ /* 0x000fe80000000800 */
[----:B------:R-:W1:Y:S02]  /*09a0*/  @!P0 LDS R3, [R12] ;  /* 0x000000000c038984 */ /* 0x000e640000000800 */
[----:B-1----:R-:W-:-:S05]  /*09b0*/  @!P0 IMAD.IADD R3, R2, 0x1, R3 ;  /* 0x0000000102038824 */ /* 0x002fca00078e0203 */
[----:B------:R-:W-:Y:S01]  /*09c0*/  @!P0 STS [R12], R3 ;  /* 0x000000030c008388 */ /* 0x000fe20000000800 */
[----:B------:R-:W-:Y:S01]  /*09d0*/  BAR.SYNC.DEFER_BLOCKING 0x0 ;  /* 0x0000000000007b1d */ /* 0x000fe20000010000 */
[----:B------:R-:W-:-:S04]  /*09e0*/  ISETP.GT.U32.AND P0, PT, R11, 0x7f, PT ;  /* 0x0000007f0b00780c */ /* 0x000fc80003f04070 */
[----:B------:R-:W-:Y:S01]  /*09f0*/  ISETP.LT.U32.OR P0, PT, R10, 0x100, P0 ;  /* 0x000001000a00780c */ /* 0x000fe20000701470 */
        /* <DEDUP_REMOVED lines=9> */
[----:B-1----:R-:W-:-:S05]  /*0a90*/  @!P0 IADD3 R7, PT, PT, R2, R7, RZ ;  /* 0x0000000702078210 */ /* 0x002fca0007ffe0ff */
[----:B------:R-:W-:Y:S01]  /*0aa0*/  @!P0 STS [R12], R7 ;  /* 0x000000070c008388 */ /* 0x000fe20000000800 */
[----:B------:R-:W-:Y:S01]  /*0ab0*/  BAR.SYNC.DEFER_BLOCKING 0x0 ;  /* 0x0000000000007b1d */ /* 0x000fe20000010000 */
[----:B------:R-:W-:-:S05]  /*0ac0*/  ISETP.GT.U32.AND P0, PT, R11, 0x1f, PT ;  /* 0x0000001f0b00780c */ /* 0x000fca0003f04070 */
[----:B------:R-:W-:Y:S04]  /*0ad0*/  @!P1 LDS R2, [R12+0x100] ;  /* 0x000100000c029984 */ /* 0x000fe80000000800 */
[----:B------:R-:W1:Y:S02]  /*0ae0*/  @!P1 LDS R3, [R12] ;  /* 0x000000000c039984 */ /* 0x000e640000000800 */
[----:B-1----:R-:W-:-:S05]  /*0af0*/  @!P1 IMAD.IADD R3, R2, 0x1, R3 ;  /* 0x0000000102039824 */ /* 0x002fca00078e0203 */
[----:B------:R1:W-:Y:S01]  /*0b00*/  @!P1 STS [R12], R3 ;  /* 0x000000030c009388 */ /* 0x0003e20000000800 */
[----:B------:R-:W-:Y:S06]  /*0b10*/  BAR.SYNC.DEFER_BLOCKING 0x0 ;  /* 0x0000000000007b1d */ /* 0x000fec0000010000 */
[----:B------:R-:W-:Y:S05]  /*0b20*/  @P0 EXIT ;  /* 0x000000000000094d */ /* 0x000fea0003800000 */
[----:B------:R-:W-:Y:S01]  /*0b30*/  LDS R2, [R12+0x80] ;  /* 0x000080000c027984 */ /* 0x000fe20000000800 */
[----:B------:R-:W-:-:S03]  /*0b40*/  ISETP.NE.AND P0, PT, R11, RZ, PT ;  /* 0x000000ff0b00720c */ /* 0x000fc60003f05270 */
[----:B-1----:R-:W1:Y:S02]  /*0b50*/  LDS R3, [R12] ;  /* 0x000000000c037984 */ /* 0x002e640000000800 */
[----:B-1----:R-:W-:-:S05]  /*0b60*/  IMAD.IADD R3, R2, 0x1, R3 ;  /* 0x0000000102037824 */ /* 0x002fca00078e0203 */
[----:B------:R-:W-:Y:S04]  /*0b70*/  STS [R12], R3 ;  /* 0x000000030c007388 */ /* 0x000fe80000000800 */
[----:B------:R-:W-:Y:S04]  /*0b80*/  LDS R2, [R12+0x40] ;  /* 0x000040000c027984 */ /* 0x000fe80000000800 */
[----:B------:R-:W1:Y:S02]  /*0b90*/  LDS R5, [R12] ;  /* 0x000000000c057984 */ /* 0x000e640000000800 */
[----:B-1----:R-:W-:-:S05]  /*0ba0*/  IADD3 R5, PT, PT, R2, R5, RZ ;  /* 0x0000000502057210 */ /* 0x002fca0007ffe0ff */
[----:B------:R-:W-:Y:S04]  /*0bb0*/  STS [R12], R5 ;  /* 0x000000050c007388 */ /* 0x000fe80000000800 */
[----:B------:R-:W-:Y:S04]  /*0bc0*/  LDS R2, [R12+0x20] ;  /* 0x000020000c027984 */ /* 0x000fe80000000800 */
[----:B------:R-:W1:Y:S02]  /*0bd0*/  LDS R7, [R12] ;  /* 0x000000000c077984 */ /* 0x000e640000000800 */
[----:B-1----:R-:W-:-:S05]  /*0be0*/  IMAD.IADD R7, R2, 0x1, R7 ;  /* 0x0000000102077824 */ /* 0x002fca00078e0207 */
[----:B------:R-:W-:Y:S04]  /*0bf0*/  STS [R12], R7 ;  /* 0x000000070c007388 */ /* 0x000fe80000000800 */
[----:B------:R-:W-:Y:S04]  /*0c00*/  LDS R2, [R12+0x10] ;  /* 0x000010000c027984 */ /* 0x000fe80000000800 */
[----:B------:R-:W1:Y:S02]  /*0c10*/  LDS R9, [R12] ;  /* 0x000000000c097984 */ /* 0x000e640000000800 */
        /* <DEDUP_REMOVED lines=9> */
[----:B------:R1:W-:Y:S01]  /*0cb0*/  STS [R12], R5 ;  /* 0x000000050c007388 */ /* 0x0003e20000000800 */
[----:B------:R-:W-:Y:S05]  /*0cc0*/  @P0 EXIT ;  /* 0x000000000000094d */ /* 0x000fea0003800000 */
[----:B-1----:R-:W1:Y:S01]  /*0cd0*/  LDS R5, [UR4] ;  /* 0x00000004ff057984 */ /* 0x002e620008000800 */
[----:B------:R-:W2:Y:S01]  /*0ce0*/  LDC.64 R2, c[0x0][0x380] ;  /* 0x0000e000ff027b82 */ /* 0x000ea20000000a00 */
[----:B------:R-:W1:Y:S01]  /*0cf0*/  LDCU.64 UR6, c[0x0][0x358] ;  /* 0x00006b00ff0677ac */ /* 0x000e620008000a00 */
[----:B--2---:R-:W-:-:S05]  /*0d00*/  IMAD.WIDE.U32 R2, R0, 0x4, R2 ;  /* 0x0000000400027825 */ /* 0x004fca00078e0002 */
[----:B-1----:R-:W-:Y:S01]  /*0d10*/  STG.E desc[UR6][R2.64], R5 ;  /* 0x0000000502007986 */ /* 0x002fe2000c101906 */
[----:B------:R-:W-:Y:S05]  /*0d20*/  EXIT ;  /* 0x000000000000794d */ /* 0x000fea0003800000 */
.L_x_9:
[----:B------:R-:W-:-:S00]  /*0d30*/  BRA `(.L_x_9) ;  /* 0xfffffffc00fc7947 */ /* 0x000fc0000383ffff */
[----:B------:R-:W-:-:S00]  /*0d40*/  NOP ;  /* 0x0000000000007918 */ /* 0x000fc00000000000 */
        /* <DEDUP_REMOVED lines=11> */
.L_x_10:


//--------------------- .nv.shared._Z11kernel_funcPji --------------------------
	.section	.nv.shared._Z11kernel_funcPji,"aw",@nobits
	.sectionflags	@""
	.align	4
.nv.shared._Z11kernel_funcPji:
	.zero		5120


//--------------------- .nv.shared.reserved.0     --------------------------
	.section	.nv.shared.reserved.0,"aw",@nobits
	.weak		__nv_reservedSMEM_offset_0_alias
	.size		__nv_reservedSMEM_offset_0_alias, 0, 64
	.other		__nv_reservedSMEM_offset_0_alias,@"STO_CUDA_RESERVED_SHARED STV_DEFAULT"
__nv_reservedSMEM_offset_0_alias:
	.zero		0
	.zero		64


//--------------------- .nv.constant0._Z11kernel_funcPji --------------------------
	.section	.nv.constant0._Z11kernel_funcPji,"a",@progbits
	.sectionflags	@""
	.align	4
.nv.constant0._Z11kernel_funcPji:
	.zero		908


//--------------------- SYMBOLS --------------------------

	.type		.nv.reservedSmem.offset0,@object
	.size		.nv.reservedSmem.offset0,0x4
	.type		.nv.reservedSmem.cap,@object
	.size		.nv.reservedSmem.cap,0x4
